//
// Generated by NVIDIA NVVM Compiler
//
// Compiler Build ID: CL-36424714
// Cuda compilation tools, release 13.0, V13.0.88
// Based on NVVM 20.0.0
//

.version 9.0
.target sm_100
.address_size 64

	// .globl	calculate_forces

.visible .entry calculate_forces(
	.param .u64 .ptr .align 1 calculate_forces_param_0,
	.param .u64 .ptr .align 1 calculate_forces_param_1,
	.param .u32 calculate_forces_param_2
)
{
	.reg .pred 	%p<8>;
	.reg .b32 	%r<19>;
	.reg .b32 	%f<179>;
	.reg .b64 	%rd<17>;
	.reg .b64 	%fd<15>;

	ld.param.u64 	%rd6, [calculate_forces_param_0];
	ld.param.u64 	%rd7, [calculate_forces_param_1];
	ld.param.u32 	%r9, [calculate_forces_param_2];
	cvta.to.global.u64 	%rd8, %rd7;
	cvta.to.global.u64 	%rd1, %rd6;
	mov.u32 	%r10, %tid.x;
	mov.u32 	%r11, %ctaid.x;
	mov.u32 	%r12, %ntid.x;
	mad.lo.s32 	%r13, %r11, %r12, %r10;
	mul.wide.s32 	%rd9, %r13, 16;
	add.s64 	%rd10, %rd1, %rd9;
	.pragma "used_bytes_mask 4095";
	ld.global.v4.f32 	{%f1, %f2, %f3, %f34}, [%rd10];
	mul.wide.s32 	%rd11, %r13, 12;
	add.s64 	%rd2, %rd8, %rd11;
	ld.global.f32 	%f178, [%rd2];
	ld.global.f32 	%f177, [%rd2+4];
	ld.global.f32 	%f176, [%rd2+8];
	setp.lt.s32 	%p1, %r9, 1;
	@%p1 bra 	$L__BB0_9;
	and.b32  	%r1, %r9, 3;
	setp.lt.u32 	%p2, %r9, 4;
	mov.b32 	%r18, 0;
	@%p2 bra 	$L__BB0_4;
	and.b32  	%r18, %r9, 2147483644;
	neg.s32 	%r16, %r18;
	add.s64 	%rd16, %rd1, 32;
$L__BB0_3:
	.pragma "nounroll";
	ld.global.v4.f32 	{%f36, %f37, %f38, %f39}, [%rd16+-32];
	sub.f32 	%f40, %f36, %f1;
	sub.f32 	%f41, %f37, %f2;
	sub.f32 	%f42, %f38, %f3;
	mul.f32 	%f43, %f41, %f41;
	fma.rn.f32 	%f44, %f40, %f40, %f43;
	fma.rn.f32 	%f45, %f42, %f42, %f44;
	cvt.f64.f32 	%fd1, %f45;
	add.f64 	%fd2, %fd1, 0d3DDB7CDFD9D7BDBB;
	cvt.rn.f32.f64 	%f46, %fd2;
	mul.f32 	%f47, %f46, %f46;
	mul.f32 	%f48, %f47, %f46;
	sqrt.rn.f32 	%f49, %f48;
	rcp.rn.f32 	%f50, %f49;
	mul.f32 	%f51, %f39, %f50;
	fma.rn.f32 	%f52, %f40, %f51, %f178;
	fma.rn.f32 	%f53, %f41, %f51, %f177;
	fma.rn.f32 	%f54, %f42, %f51, %f176;
	ld.global.v4.f32 	{%f55, %f56, %f57, %f58}, [%rd16+-16];
	sub.f32 	%f59, %f55, %f1;
	sub.f32 	%f60, %f56, %f2;
	sub.f32 	%f61, %f57, %f3;
	mul.f32 	%f62, %f60, %f60;
	fma.rn.f32 	%f63, %f59, %f59, %f62;
	fma.rn.f32 	%f64, %f61, %f61, %f63;
	cvt.f64.f32 	%fd3, %f64;
	add.f64 	%fd4, %fd3, 0d3DDB7CDFD9D7BDBB;
	cvt.rn.f32.f64 	%f65, %fd4;
	mul.f32 	%f66, %f65, %f65;
	mul.f32 	%f67, %f66, %f65;
	sqrt.rn.f32 	%f68, %f67;
	rcp.rn.f32 	%f69, %f68;
	mul.f32 	%f70, %f58, %f69;
	fma.rn.f32 	%f71, %f59, %f70, %f52;
	fma.rn.f32 	%f72, %f60, %f70, %f53;
	fma.rn.f32 	%f73, %f61, %f70, %f54;
	ld.global.v4.f32 	{%f74, %f75, %f76, %f77}, [%rd16];
	sub.f32 	%f78, %f74, %f1;
	sub.f32 	%f79, %f75, %f2;
	sub.f32 	%f80, %f76, %f3;
	mul.f32 	%f81, %f79, %f79;
	fma.rn.f32 	%f82, %f78, %f78, %f81;
	fma.rn.f32 	%f83, %f80, %f80, %f82;
	cvt.f64.f32 	%fd5, %f83;
	add.f64 	%fd6, %fd5, 0d3DDB7CDFD9D7BDBB;
	cvt.rn.f32.f64 	%f84, %fd6;
	mul.f32 	%f85, %f84, %f84;
	mul.f32 	%f86, %f85, %f84;
	sqrt.rn.f32 	%f87, %f86;
	rcp.rn.f32 	%f88, %f87;
	mul.f32 	%f89, %f77, %f88;
	fma.rn.f32 	%f90, %f78, %f89, %f71;
	fma.rn.f32 	%f91, %f79, %f89, %f72;
	fma.rn.f32 	%f92, %f80, %f89, %f73;
	ld.global.v4.f32 	{%f93, %f94, %f95, %f96}, [%rd16+16];
	sub.f32 	%f97, %f93, %f1;
	sub.f32 	%f98, %f94, %f2;
	sub.f32 	%f99, %f95, %f3;
	mul.f32 	%f100, %f98, %f98;
	fma.rn.f32 	%f101, %f97, %f97, %f100;
	fma.rn.f32 	%f102, %f99, %f99, %f101;
	cvt.f64.f32 	%fd7, %f102;
	add.f64 	%fd8, %fd7, 0d3DDB7CDFD9D7BDBB;
	cvt.rn.f32.f64 	%f103, %fd8;
	mul.f32 	%f104, %f103, %f103;
	mul.f32 	%f105, %f104, %f103;
	sqrt.rn.f32 	%f106, %f105;
	rcp.rn.f32 	%f107, %f106;
	mul.f32 	%f108, %f96, %f107;
	fma.rn.f32 	%f178, %f97, %f108, %f90;
	fma.rn.f32 	%f177, %f98, %f108, %f91;
	fma.rn.f32 	%f176, %f99, %f108, %f92;
	add.s32 	%r16, %r16, 4;
	add.s64 	%rd16, %rd16, 64;
	setp.ne.s32 	%p3, %r16, 0;
	@%p3 bra 	$L__BB0_3;
$L__BB0_4:
	setp.eq.s32 	%p4, %r1, 0;
	@%p4 bra 	$L__BB0_9;
	setp.eq.s32 	%p5, %r1, 1;
	@%p5 bra 	$L__BB0_7;
	mul.wide.u32 	%rd12, %r18, 16;
	add.s64 	%rd13, %rd1, %rd12;
	ld.global.v4.f32 	{%f110, %f111, %f112, %f113}, [%rd13];
	sub.f32 	%f114, %f110, %f1;
	sub.f32 	%f115, %f111, %f2;
	sub.f32 	%f116, %f112, %f3;
	mul.f32 	%f117, %f115, %f115;
	fma.rn.f32 	%f118, %f114, %f114, %f117;
	fma.rn.f32 	%f119, %f116, %f116, %f118;
	cvt.f64.f32 	%fd9, %f119;
	add.f64 	%fd10, %fd9, 0d3DDB7CDFD9D7BDBB;
	cvt.rn.f32.f64 	%f120, %fd10;
	mul.f32 	%f121, %f120, %f120;
	mul.f32 	%f122, %f121, %f120;
	sqrt.rn.f32 	%f123, %f122;
	rcp.rn.f32 	%f124, %f123;
	mul.f32 	%f125, %f113, %f124;
	fma.rn.f32 	%f126, %f114, %f125, %f178;
	fma.rn.f32 	%f127, %f115, %f125, %f177;
	fma.rn.f32 	%f128, %f116, %f125, %f176;
	ld.global.v4.f32 	{%f129, %f130, %f131, %f132}, [%rd13+16];
	sub.f32 	%f133, %f129, %f1;
	sub.f32 	%f134, %f130, %f2;
	sub.f32 	%f135, %f131, %f3;
	mul.f32 	%f136, %f134, %f134;
	fma.rn.f32 	%f137, %f133, %f133, %f136;
	fma.rn.f32 	%f138, %f135, %f135, %f137;
	cvt.f64.f32 	%fd11, %f138;
	add.f64 	%fd12, %fd11, 0d3DDB7CDFD9D7BDBB;
	cvt.rn.f32.f64 	%f139, %fd12;
	mul.f32 	%f140, %f139, %f139;
	mul.f32 	%f141, %f140, %f139;
	sqrt.rn.f32 	%f142, %f141;
	rcp.rn.f32 	%f143, %f142;
	mul.f32 	%f144, %f132, %f143;
	fma.rn.f32 	%f178, %f133, %f144, %f126;
	fma.rn.f32 	%f177, %f134, %f144, %f127;
	fma.rn.f32 	%f176, %f135, %f144, %f128;
	add.s32 	%r18, %r18, 2;
$L__BB0_7:
	and.b32  	%r15, %r9, 1;
	setp.eq.b32 	%p6, %r15, 1;
	not.pred 	%p7, %p6;
	@%p7 bra 	$L__BB0_9;
	mul.wide.u32 	%rd14, %r18, 16;
	add.s64 	%rd15, %rd1, %rd14;
	ld.global.v4.f32 	{%f145, %f146, %f147, %f148}, [%rd15];
	sub.f32 	%f149, %f145, %f1;
	sub.f32 	%f150, %f146, %f2;
	sub.f32 	%f151, %f147, %f3;
	mul.f32 	%f152, %f150, %f150;
	fma.rn.f32 	%f153, %f149, %f149, %f152;
	fma.rn.f32 	%f154, %f151, %f151, %f153;
	cvt.f64.f32 	%fd13, %f154;
	add.f64 	%fd14, %fd13, 0d3DDB7CDFD9D7BDBB;
	cvt.rn.f32.f64 	%f155, %fd14;
	mul.f32 	%f156, %f155, %f155;
	mul.f32 	%f157, %f156, %f155;
	sqrt.rn.f32 	%f158, %f157;
	rcp.rn.f32 	%f159, %f158;
	mul.f32 	%f160, %f148, %f159;
	fma.rn.f32 	%f178, %f149, %f160, %f178;
	fma.rn.f32 	%f177, %f150, %f160, %f177;
	fma.rn.f32 	%f176, %f151, %f160, %f176;
$L__BB0_9:
	st.global.f32 	[%rd2], %f178;
	st.global.f32 	[%rd2+4], %f177;
	st.global.f32 	[%rd2+8], %f176;
	ret;

}


// ===== COMPILED SASS (sm_100) =====

	.target	sm_100

	.elftype	@"ET_EXEC"


//--------------------- .note.nv.tkinfo           --------------------------
	.section	.note.nv.tkinfo,"",@"SHT_NOTE"
	.sectionflags	@"SHF_NOTE_NV_TKINFO"
	.tkinfo
        /*0018*/ 	.word	0x00000002
        /*0030*/ 	.string	""
        /*0030*/ 	.string	"ptxas"
        /*0030*/ 	.string	"Cuda compilation tools, release 13.0, V13.0.88"
        /*0030*/ 	.string	"Build cuda_13.0.r13.0/compiler.36424714_0"
        /*0030*/ 	.string	"-arch sm_100 -m 64 "



//--------------------- .note.nv.cuinfo           --------------------------
	.section	.note.nv.cuinfo,"",@"SHT_NOTE"
	.sectionflags	@"SHF_NOTE_NV_CUINFO"
        /*0018*/ 	.short	0x0002
        /*001a*/ 	.short	0x0064
        /*001c*/ 	.short	0x0082
	.zero		2


//--------------------- .nv.info                  --------------------------
	.section	.nv.info,"",@"SHT_CUDA_INFO"
	.align	4


	//----- nvinfo : EIATTR_REGCOUNT
	.align		4
        /*0000*/ 	.byte	0x04, 0x2f
        /*0002*/ 	.short	(.L_1 - .L_0)
	.align		4
.L_0:
        /*0004*/ 	.word	index@(calculate_forces)
        /*0008*/ 	.word	0x00000020


	//----- nvinfo : EIATTR_FRAME_SIZE
	.align		4
.L_1:
        /*000c*/ 	.byte	0x04, 0x11
        /*000e*/ 	.short	(.L_3 - .L_2)
	.align		4
.L_2:
        /*0010*/ 	.word	index@($__internal_1_$__cuda_sm20_sqrt_rn_f32_slowpath)
        /*0014*/ 	.word	0x00000000


	//----- nvinfo : EIATTR_FRAME_SIZE
	.align		4
.L_3:
        /*0018*/ 	.byte	0x04, 0x11
        /*001a*/ 	.short	(.L_5 - .L_4)
	.align		4
.L_4:
        /*001c*/ 	.word	index@($__internal_0_$__cuda_sm20_rcp_rn_f32_slowpath)
        /*0020*/ 	.word	0x00000000


	//----- nvinfo : EIATTR_FRAME_SIZE
	.align		4
.L_5:
        /*0024*/ 	.byte	0x04, 0x11
        /*0026*/ 	.short	(.L_7 - .L_6)
	.align		4
.L_6:
        /*0028*/ 	.word	index@(calculate_forces)
        /*002c*/ 	.word	0x00000000


	//----- nvinfo : EIATTR_MIN_STACK_SIZE
	.align		4
.L_7:
        /*0030*/ 	.byte	0x04, 0x12
        /*0032*/ 	.short	(.L_9 - .L_8)
	.align		4
.L_8:
        /*0034*/ 	.word	index@(calculate_forces)
        /*0038*/ 	.word	0x00000000
.L_9:


//--------------------- .nv.compat                --------------------------
	.section	.nv.compat,"",@"SHT_CUDA_COMPAT_INFO"
	.align	4
        /*0000*/ 	.byte	0x02, 0x09, 0x00, 0x00, 0x02, 0x02, 0x01, 0x00, 0x02, 0x05, 0x05, 0x00, 0x03, 0x07, 0x01, 0x01
        /*0010*/ 	.byte	0x02, 0x03, 0x00, 0x00, 0x02, 0x06, 0x01, 0x00, 0x04, 0x0b, 0x08, 0x00, 0x01, 0x00, 0x00, 0x00
        /*0020*/ 	.byte	0x00, 0x00, 0x00, 0x00


//--------------------- .nv.info.calculate_forces --------------------------
	.section	.nv.info.calculate_forces,"",@"SHT_CUDA_INFO"
	.sectionflags	@""
	.align	4


	//----- nvinfo : EIATTR_CUDA_API_VERSION
	.align		4
        /*0000*/ 	.byte	0x04, 0x37
        /*0002*/ 	.short	(.L_11 - .L_10)
.L_10:
        /*0004*/ 	.word	0x00000082


	//----- nvinfo : EIATTR_KPARAM_INFO
	.align		4
.L_11:
        /*0008*/ 	.byte	0x04, 0x17
        /*000a*/ 	.short	(.L_13 - .L_12)
.L_12:
        /*000c*/ 	.word	0x00000000
        /*0010*/ 	.short	0x0002
        /*0012*/ 	.short	0x0010
        /*0014*/ 	.byte	0x00, 0xf0, 0x11, 0x00


	//----- nvinfo : EIATTR_KPARAM_INFO
	.align		4
.L_13:
        /*0018*/ 	.byte	0x04, 0x17
        /*001a*/ 	.short	(.L_15 - .L_14)
.L_14:
        /*001c*/ 	.word	0x00000000
        /*0020*/ 	.short	0x0001
        /*0022*/ 	.short	0x0008
        /*0024*/ 	.byte	0x00, 0xf5, 0x21, 0x00


	//----- nvinfo : EIATTR_KPARAM_INFO
	.align		4
.L_15:
        /*0028*/ 	.byte	0x04, 0x17
        /*002a*/ 	.short	(.L_17 - .L_16)
.L_16:
        /*002c*/ 	.word	0x00000000
        /*0030*/ 	.short	0x0000
        /*0032*/ 	.short	0x0000
        /*0034*/ 	.byte	0x00, 0xf5, 0x21, 0x00


	//----- nvinfo : EIATTR_SPARSE_MMA_MASK
	.align		4
.L_17:
        /*0038*/ 	.byte	0x03, 0x50
        /*003a*/ 	.short	0x0000


	//----- nvinfo : EIATTR_MAXREG_COUNT
	.align		4
        /*003c*/ 	.byte	0x03, 0x1b
        /*003e*/ 	.short	0x00ff


	//----- nvinfo : EIATTR_MERCURY_ISA_VERSION
	.align		4
        /*0040*/ 	.byte	0x03, 0x5f
        /*0042*/ 	.short	0x0101


	//----- nvinfo : EIATTR_UNUSED_LOAD_BYTE_OFFSET
	.align		4
        /*0044*/ 	.byte	0x04, 0x44
        /*0046*/ 	.short	(.L_19 - .L_18)


	//   ....[0]....
.L_18:
        /*0048*/ 	.word	0x00000100
        /*004c*/ 	.word	0x00000fff


	//----- nvinfo : EIATTR_VRC_CTA_INIT_COUNT
	.align		4
.L_19:
        /*0050*/ 	.byte	0x02, 0x4a
	.zero		1
	.zero		1


	//----- nvinfo : EIATTR_EXIT_INSTR_OFFSETS
	.align		4
        /*0054*/ 	.byte	0x04, 0x1c
        /*0056*/ 	.short	(.L_21 - .L_20)


	//   ....[0]....
.L_20:
        /*0058*/ 	.word	0x00001750


	//----- nvinfo : EIATTR_CRS_STACK_SIZE
	.align		4
.L_21:
        /*005c*/ 	.byte	0x04, 0x1e
        /*005e*/ 	.short	(.L_23 - .L_22)
.L_22:
        /*0060*/ 	.word	0x00000000


	//----- nvinfo : EIATTR_CBANK_PARAM_SIZE
	.align		4
.L_23:
        /*0064*/ 	.byte	0x03, 0x19
        /*0066*/ 	.short	0x0014


	//----- nvinfo : EIATTR_PARAM_CBANK
	.align		4
        /*0068*/ 	.byte	0x04, 0x0a
        /*006a*/ 	.short	(.L_25 - .L_24)
	.align		4
.L_24:
        /*006c*/ 	.word	index@(.nv.constant0.calculate_forces)
        /*0070*/ 	.short	0x0380
        /*0072*/ 	.short	0x0014


	//----- nvinfo : EIATTR_SW_WAR
	.align		4
.L_25:
        /*0074*/ 	.byte	0x04, 0x36
        /*0076*/ 	.short	(.L_27 - .L_26)
.L_26:
        /*0078*/ 	.word	0x00000008
.L_27:


//--------------------- .nv.callgraph             --------------------------
	.section	.nv.callgraph,"",@"SHT_CUDA_CALLGRAPH"
	.align	4
	.sectionentsize	8
	.align		4
        /*0000*/ 	.word	0x00000000
	.align		4
        /*0004*/ 	.word	0xffffffff
	.align		4
        /*0008*/ 	.word	0x00000000
	.align		4
        /*000c*/ 	.word	0xfffffffe
	.align		4
        /*0010*/ 	.word	0x00000000
	.align		4
        /*0014*/ 	.word	0xfffffffd
	.align		4
        /*0018*/ 	.word	0x00000000
	.align		4
        /*001c*/ 	.word	0xfffffffc


//--------------------- .text.calculate_forces    --------------------------
	.section	.text.calculate_forces,"ax",@progbits
	.align	128
        .global         calculate_forces
        .type           calculate_forces,@function
        .size           calculate_forces,(.L_x_53 - calculate_forces)
        .other          calculate_forces,@"STO_CUDA_ENTRY STV_DEFAULT"
calculate_forces:
.text.calculate_forces:
[----:B------:R-:W-:Y:S01]  /*0000*/  LDC R1, c[0x0][0x37c] ;  /* 0x0000df00ff017b82 */ /* 0x000fe20000000800 */
[----:B------:R-:W0:Y:S07]  /*0010*/  S2R R7, SR_TID.X ;  /* 0x0000000000077919 */ /* 0x000e2e0000002100 */
[----:B------:R-:W0:Y:S01]  /*0020*/  S2UR UR4, SR_CTAID.X ;  /* 0x00000000000479c3 */ /* 0x000e220000002500 */
[----:B------:R-:W1:Y:S07]  /*0030*/  LDCU.64 UR10, c[0x0][0x358] ;  /* 0x00006b00ff0a77ac */ /* 0x000e6e0008000a00 */
[----:B------:R-:W0:Y:S08]  /*0040*/  LDC R0, c[0x0][0x360] ;  /* 0x0000d800ff007b82 */ /* 0x000e300000000800 */
[----:B------:R-:W2:Y:S08]  /*0050*/  LDC.64 R2, c[0x0][0x388] ;  /* 0x0000e200ff027b82 */ /* 0x000eb00000000a00 */
[----:B------:R-:W3:Y:S01]  /*0060*/  LDC.64 R4, c[0x0][0x380] ;  /* 0x0000e000ff047b82 */ /* 0x000ee20000000a00 */
[----:B0-----:R-:W-:Y:S01]  /*0070*/  IMAD R7, R0, UR4, R7 ;  /* 0x0000000400077c24 */ /* 0x001fe2000f8e0207 */
[----:B------:R-:W0:Y:S03]  /*0080*/  LDCU UR4, c[0x0][0x390] ;  /* 0x00007200ff0477ac */ /* 0x000e260008000800 */
[----:B--2---:R-:W-:-:S05]  /*0090*/  IMAD.WIDE R2, R7, 0xc, R2 ;  /* 0x0000000c07027825 */ /* 0x004fca00078e0202 */
[----:B-1----:R1:W5:Y:S04]  /*00a0*/  LDG.E R17, desc[UR10][R2.64] ;  /* 0x0000000a02117981 */ /* 0x002368000c1e1900 */
[----:B------:R1:W5:Y:S04]  /*00b0*/  LDG.E R16, desc[UR10][R2.64+0x4] ;  /* 0x0000040a02107981 */ /* 0x000368000c1e1900 */
[----:B------:R1:W5:Y:S01]  /*00c0*/  LDG.E R0, desc[UR10][R2.64+0x8] ;  /* 0x0000080a02007981 */ /* 0x000362000c1e1900 */
[----:B0-----:R-:W-:Y:S01]  /*00d0*/  UISETP.GE.AND UP0, UPT, UR4, 0x1, UPT ;  /* 0x000000010400788c */ /* 0x001fe2000bf06270 */
[----:B---3--:R-:W-:-:S08]  /*00e0*/  IMAD.WIDE R4, R7, 0x10, R4 ;  /* 0x0000001007047825 */ /* 0x008fd000078e0204 */
[----:B-1----:R-:W-:Y:S05]  /*00f0*/  BRA.U !UP0, `(.L_x_0) ;  /* 0x0000001508887547 */ /* 0x002fea000b800000 */
[----:B------:R-:W5:Y:S01]  /*0100*/  LDG.E.128 R4, desc[UR10][R4.64] ;  /* 0x0000000a04047981 */ /* 0x000f62000c1e1d00 */
[----:B------:R-:W-:Y:S01]  /*0110*/  UISETP.GE.U32.AND UP0, UPT, UR4, 0x4, UPT ;  /* 0x000000040400788c */ /* 0x000fe2000bf06070 */
[----:B------:R-:W-:Y:S01]  /*0120*/  HFMA2 R18, -RZ, RZ, 0, 0 ;  /* 0x00000000ff127431 */ /* 0x000fe200000001ff */
[----:B------:R-:W-:-:S07]  /*0130*/  ULOP3.LUT UR8, UR4, 0x3, URZ, 0xc0, !UPT ;  /* 0x0000000304087892 */ /* 0x000fce000f8ec0ff */
[----:B------:R-:W-:Y:S05]  /*0140*/  BRA.U !UP0, `(.L_x_1) ;  /* 0x0000000d08187547 */ /* 0x000fea000b800000 */
[----:B------:R-:W0:Y:S01]  /*0150*/  LDCU.64 UR6, c[0x0][0x380] ;  /* 0x00007000ff0677ac */ /* 0x000e220008000a00 */
[----:B------:R-:W-:-:S06]  /*0160*/  ULOP3.LUT UR4, UR4, 0x7ffffffc, URZ, 0xc0, !UPT ;  /* 0x7ffffffc04047892 */ /* 0x000fcc000f8ec0ff */
[----:B------:R-:W-:Y:S01]  /*0170*/  MOV R18, UR4 ;  /* 0x0000000400127c02 */ /* 0x000fe20008000f00 */
[----:B0-----:R-:W-:-:S04]  /*0180*/  UIADD3 UR5, UP0, UPT, UR6, 0x20, URZ ;  /* 0x0000002006057890 */ /* 0x001fc8000ff1e0ff */
[----:B------:R-:W-:Y:S02]  /*0190*/  UIADD3.X UR6, UPT, UPT, URZ, UR7, URZ, UP0, !UPT ;  /* 0x00000007ff067290 */ /* 0x000fe400087fe4ff */
[----:B------:R-:W-:Y:S01]  /*01a0*/  MOV R26, UR5 ;  /* 0x00000005001a7c02 */ /* 0x000fe20008000f00 */
[----:B------:R-:W-:-:S03]  /*01b0*/  UIADD3 UR7, UPT, UPT, -UR4, URZ, URZ ;  /* 0x000000ff04077290 */ /* 0x000fc6000fffe1ff */
[----:B------:R-:W-:-:S09]  /*01c0*/  MOV R27, UR6 ;  /* 0x00000006001b7c02 */ /* 0x000fd20008000f00 */
.L_x_26:
[----:B------:R-:W2:Y:S01]  /*01d0*/  LDG.E.128 R8, desc[UR10][R26.64+-0x20] ;  /* 0xffffe00a1a087981 */ /* 0x000ea2000c1e1d00 */
[----:B------:R-:W-:Y:S01]  /*01e0*/  UMOV UR4, 0xd9d7bdbb ;  /* 0xd9d7bdbb00047882 */ /* 0x000fe20000000000 */
[----:B------:R-:W-:Y:S01]  /*01f0*/  UMOV UR5, 0x3ddb7cdf ;  /* 0x3ddb7cdf00057882 */ /* 0x000fe20000000000 */
[----:B------:R-:W-:Y:S01]  /*0200*/  BSSY.RECONVERGENT B0, `(.L_x_2) ;  /* 0x0000018000007945 */ /* 0x000fe20003800200 */
[----:B--2--5:R-:W-:Y:S01]  /*0210*/  FADD R9, -R5, R9 ;  /* 0x0000000905097221 */ /* 0x024fe20000000100 */
[----:B------:R-:W-:Y:S01]  /*0220*/  FADD R23, -R4, R8 ;  /* 0x0000000804177221 */ /* 0x000fe20000000100 */
[----:B------:R-:W-:Y:S02]  /*0230*/  FADD R25, -R6, R10 ;  /* 0x0000000a06197221 */ /* 0x000fe40000000100 */
[----:B------:R-:W-:-:S04]  /*0240*/  FMUL R8, R9, R9 ;  /* 0x0000000909087220 */ /* 0x000fc80000400000 */
[----:B------:R-:W-:-:S04]  /*0250*/  FFMA R8, R23, R23, R8 ;  /* 0x0000001717087223 */ /* 0x000fc80000000008 */
[----:B------:R-:W-:-:S04]  /*0260*/  FFMA R8, R25, R25, R8 ;  /* 0x0000001919087223 */ /* 0x000fc80000000008 */
[----:B------:R-:W0:Y:S02]  /*0270*/  F2F.F64.F32 R12, R8 ;  /* 0x00000008000c7310 */ /* 0x000e240000201800 */
[----:B0-----:R-:W-:-:S10]  /*0280*/  DADD R12, R12, UR4 ;  /* 0x000000040c0c7e29 */ /* 0x001fd40008000000 */
[----:B------:R-:W0:Y:S02]  /*0290*/  F2F.F32.F64 R12, R12 ;  /* 0x0000000c000c7310 */ /* 0x000e240000301000 */
[----:B0-----:R-:W-:-:S04]  /*02a0*/  FMUL R7, R12, R12 ;  /* 0x0000000c0c077220 */ /* 0x001fc80000400000 */
[----:B------:R-:W-:-:S04]  /*02b0*/  FMUL R15, R12, R7 ;  /* 0x000000070c0f7220 */ /* 0x000fc80000400000 */
[----:B------:R0:W1:Y:S01]  /*02c0*/  MUFU.RSQ R10, R15 ;  /* 0x0000000f000a7308 */ /* 0x0000620000001400 */
[----:B------:R-:W-:-:S04]  /*02d0*/  IADD3 R7, PT, PT, R15, -0xd000000, RZ ;  /* 0xf30000000f077810 */ /* 0x000fc80007ffe0ff */
[----:B------:R-:W-:-:S13]  /*02e0*/  ISETP.GT.U32.AND P0, PT, R7, 0x727fffff, PT ;  /* 0x727fffff0700780c */ /* 0x000fda0003f04070 */
[----:B01----:R-:W-:Y:S05]  /*02f0*/  @!P0 BRA `(.L_x_3) ;  /* 0x0000000000108947 */ /* 0x003fea0003800000 */
[----:B------:R-:W-:Y:S02]  /*0300*/  MOV R8, R15 ;  /* 0x0000000f00087202 */ /* 0x000fe40000000f00 */
[----:B------:R-:W-:-:S07]  /*0310*/  MOV R7, 0x330 ;  /* 0x0000033000077802 */ /* 0x000fce0000000f00 */
[----:B------:R-:W-:Y:S05]  /*0320*/  CALL.REL.NOINC `($__internal_1_$__cuda_sm20_sqrt_rn_f32_slowpath) ;  /* 0x0000001400e07944 */ /* 0x000fea0003c00000 */
[----:B------:R-:W-:Y:S05]  /*0330*/  BRA `(.L_x_4) ;  /* 0x0000000000107947 */ /* 0x000fea0003800000 */
.L_x_3:
[----:B------:R-:W-:Y:S01]  /*0340*/  FMUL.FTZ R20, R15, R10 ;  /* 0x0000000a0f147220 */ /* 0x000fe20000410000 */
[----:B------:R-:W-:-:S03]  /*0350*/  FMUL.FTZ R8, R10, 0.5 ;  /* 0x3f0000000a087820 */ /* 0x000fc60000410000 */
[----:B------:R-:W-:-:S04]  /*0360*/  FFMA R7, -R20, R20, R15 ;  /* 0x0000001414077223 */ /* 0x000fc8000000010f */
[----:B------:R-:W-:-:S07]  /*0370*/  FFMA R20, R7, R8, R20 ;  /* 0x0000000807147223 */ /* 0x000fce0000000014 */
.L_x_4:
[----:B------:R-:W-:Y:S05]  /*0380*/  BSYNC.RECONVERGENT B0 ;  /* 0x0000000000007941 */ /* 0x000fea0003800200 */
.L_x_2:
[----:B------:R-:W-:Y:S01]  /*0390*/  IADD3 R7, PT, PT, R20, 0x1800000, RZ ;  /* 0x0180000014077810 */ /* 0x000fe20007ffe0ff */
[----:B------:R-:W-:Y:S03]  /*03a0*/  BSSY.RECONVERGENT B0, `(.L_x_5) ;  /* 0x000000c000007945 */ /* 0x000fe60003800200 */
[----:B------:R-:W-:-:S04]  /*03b0*/  LOP3.LUT R7, R7, 0x7f800000, RZ, 0xc0, !PT ;  /* 0x7f80000007077812 */ /* 0x000fc800078ec0ff */
[----:B------:R-:W-:-:S13]  /*03c0*/  ISETP.GT.U32.AND P0, PT, R7, 0x1ffffff, PT ;  /* 0x01ffffff0700780c */ /* 0x000fda0003f04070 */
[----:B------:R-:W-:Y:S05]  /*03d0*/  @P0 BRA `(.L_x_6) ;  /* 0x0000000000100947 */ /* 0x000fea0003800000 */
[----:B------:R-:W-:Y:S02]  /*03e0*/  MOV R7, R20 ;  /* 0x0000001400077202 */ /* 0x000fe40000000f00 */
[----:B------:R-:W-:-:S07]  /*03f0*/  MOV R8, 0x410 ;  /* 0x0000041000087802 */ /* 0x000fce0000000f00 */
[----:B------:R-:W-:Y:S05]  /*0400*/  CALL.REL.NOINC `($__internal_0_$__cuda_sm20_rcp_rn_f32_slowpath) ;  /* 0x0000001000d47944 */ /* 0x000fea0003c00000 */
[----:B------:R-:W-:Y:S05]  /*0410*/  BRA `(.L_x_7) ;  /* 0x0000000000107947 */ /* 0x000fea0003800000 */
.L_x_6:
[----:B------:R-:W0:Y:S02]  /*0420*/  MUFU.RCP R7, R20 ;  /* 0x0000001400077308 */ /* 0x000e240000001000 */
[----:B0-----:R-:W-:-:S04]  /*0430*/  FFMA R8, R7, R20, -1 ;  /* 0xbf80000007087423 */ /* 0x001fc80000000014 */
[----:B------:R-:W-:-:S04]  /*0440*/  FADD.FTZ R8, -R8, -RZ ;  /* 0x800000ff08087221 */ /* 0x000fc80000010100 */
[----:B------:R-:W-:-:S07]  /*0450*/  FFMA R7, R7, R8, R7 ;  /* 0x0000000807077223 */ /* 0x000fce0000000007 */
.L_x_7:
[----:B------:R-:W-:Y:S05]  /*0460*/  BSYNC.RECONVERGENT B0 ;  /* 0x0000000000007941 */ /* 0x000fea0003800200 */
.L_x_5:
[----:B------:R-:W2:Y:S01]  /*0470*/  LDG.E.128 R12, desc[UR10][R26.64+-0x10] ;  /* 0xfffff00a1a0c7981 */ /* 0x000ea2000c1e1d00 */
[----:B------:R-:W-:Y:S01]  /*0480*/  UMOV UR4, 0xd9d7bdbb ;  /* 0xd9d7bdbb00047882 */ /* 0x000fe20000000000 */
[----:B------:R-:W-:Y:S01]  /*0490*/  UMOV UR5, 0x3ddb7cdf ;  /* 0x3ddb7cdf00057882 */ /* 0x000fe20000000000 */
[----:B------:R-:W-:Y:S01]  /*04a0*/  FMUL R8, R11, R7 ;  /* 0x000000070b087220 */ /* 0x000fe20000400000 */
[----:B------:R-:W-:Y:S03]  /*04b0*/  BSSY.RECONVERGENT B0, `(.L_x_8) ;  /* 0x000001b000007945 */ /* 0x000fe60003800200 */
[-C--:B------:R-:W-:Y:S01]  /*04c0*/  FFMA R17, R23, R8.reuse, R17 ;  /* 0x0000000817117223 */ /* 0x080fe20000000011 */
[-C--:B------:R-:W-:Y:S01]  /*04d0*/  FFMA R16, R9, R8.reuse, R16 ;  /* 0x0000000809107223 */ /* 0x080fe20000000010 */
[----:B------:R-:W-:Y:S01]  /*04e0*/  FFMA R25, R25, R8, R0 ;  /* 0x0000000819197223 */ /* 0x000fe20000000000 */
[----:B--2---:R-:W-:Y:S01]  /*04f0*/  FADD R13, -R5, R13 ;  /* 0x0000000d050d7221 */ /* 0x004fe20000000100 */
[----:B------:R-:W-:Y:S01]  /*0500*/  FADD R12, -R4, R12 ;  /* 0x0000000c040c7221 */ /* 0x000fe20000000100 */
[----:B------:R-:W-:-:S02]  /*0510*/  FADD R24, -R6, R14 ;  /* 0x0000000e06187221 */ /* 0x000fc40000000100 */
        /* <DEDUP_REMOVED lines=16> */
.L_x_9:
[----:B------:R-:W-:Y:S01]  /*0620*/  FMUL.FTZ R20, R29, R14 ;  /* 0x0000000e1d147220 */ /* 0x000fe20000410000 */
[----:B------:R-:W-:-:S03]  /*0630*/  FMUL.FTZ R0, R14, 0.5 ;  /* 0x3f0000000e007820 */ /* 0x000fc60000410000 */
[----:B------:R-:W-:-:S04]  /*0640*/  FFMA R7, -R20, R20, R29 ;  /* 0x0000001414077223 */ /* 0x000fc8000000011d */
[----:B------:R-:W-:-:S07]  /*0650*/  FFMA R20, R7, R0, R20 ;  /* 0x0000000007147223 */ /* 0x000fce0000000014 */
.L_x_10:
[----:B------:R-:W-:Y:S05]  /*0660*/  BSYNC.RECONVERGENT B0 ;  /* 0x0000000000007941 */ /* 0x000fea0003800200 */
.L_x_8:
        /* <DEDUP_REMOVED lines=9> */
.L_x_12:
[----:B------:R-:W0:Y:S02]  /*0700*/  MUFU.RCP R7, R20 ;  /* 0x0000001400077308 */ /* 0x000e240000001000 */
[----:B0-----:R-:W-:-:S04]  /*0710*/  FFMA R0, R7, R20, -1 ;  /* 0xbf80000007007423 */ /* 0x001fc80000000014 */
[----:B------:R-:W-:-:S04]  /*0720*/  FADD.FTZ R0, -R0, -RZ ;  /* 0x800000ff00007221 */ /* 0x000fc80000010100 */
[----:B------:R-:W-:-:S07]  /*0730*/  FFMA R7, R7, R0, R7 ;  /* 0x0000000007077223 */ /* 0x000fce0000000007 */
.L_x_13:
[----:B------:R-:W-:Y:S05]  /*0740*/  BSYNC.RECONVERGENT B0 ;  /* 0x0000000000007941 */ /* 0x000fea0003800200 */
.L_x_11:
        /* <DEDUP_REMOVED lines=27> */
.L_x_15:
[----:B------:R-:W-:Y:S01]  /*0900*/  FMUL.FTZ R20, R19, R14 ;  /* 0x0000000e13147220 */ /* 0x000fe20000410000 */
[----:B------:R-:W-:-:S03]  /*0910*/  FMUL.FTZ R8, R14, 0.5 ;  /* 0x3f0000000e087820 */ /* 0x000fc60000410000 */
[----:B------:R-:W-:-:S04]  /*0920*/  FFMA R7, -R20, R20, R19 ;  /* 0x0000001414077223 */ /* 0x000fc80000000113 */
[----:B------:R-:W-:-:S07]  /*0930*/  FFMA R20, R7, R8, R20 ;  /* 0x0000000807147223 */ /* 0x000fce0000000014 */
.L_x_16:
[----:B------:R-:W-:Y:S05]  /*0940*/  BSYNC.RECONVERGENT B0 ;  /* 0x0000000000007941 */ /* 0x000fea0003800200 */
.L_x_14:
        /* <DEDUP_REMOVED lines=9> */
.L_x_18:
[----:B------:R-:W0:Y:S02]  /*09e0*/  MUFU.RCP R7, R20 ;  /* 0x0000001400077308 */ /* 0x000e240000001000 */
[----:B0-----:R-:W-:-:S04]  /*09f0*/  FFMA R8, R7, R20, -1 ;  /* 0xbf80000007087423 */ /* 0x001fc80000000014 */
[----:B------:R-:W-:-:S04]  /*0a00*/  FADD.FTZ R8, -R8, -RZ ;  /* 0x800000ff08087221 */ /* 0x000fc80000010100 */
[----:B------:R-:W-:-:S07]  /*0a10*/  FFMA R7, R7, R8, R7 ;  /* 0x0000000807077223 */ /* 0x000fce0000000007 */
.L_x_19:
[----:B------:R-:W-:Y:S05]  /*0a20*/  BSYNC.RECONVERGENT B0 ;  /* 0x0000000000007941 */ /* 0x000fea0003800200 */
.L_x_17:
        /* <DEDUP_REMOVED lines=26> */
[----:B------:R-:W-:Y:S01]  /*0bd0*/  MOV R7, R20 ;  /* 0x0000001400077202 */ /* 0x000fe20000000f00 */
[----:B------:R-:W-:Y:S06]  /*0be0*/  BRA `(.L_x_22) ;  /* 0x0000000000107947 */ /* 0x000fec0003800000 */
.L_x_21:
[----:B------:R-:W-:Y:S01]  /*0bf0*/  FMUL.FTZ R7, R14, R29 ;  /* 0x0000001d0e077220 */ /* 0x000fe20000410000 */
[----:B------:R-:W-:-:S03]  /*0c00*/  FMUL.FTZ R8, R29, 0.5 ;  /* 0x3f0000001d087820 */ /* 0x000fc60000410000 */
[----:B------:R-:W-:-:S04]  /*0c10*/  FFMA R0, -R7, R7, R14 ;  /* 0x0000000707007223 */ /* 0x000fc8000000010e */
[----:B------:R-:W-:-:S07]  /*0c20*/  FFMA R7, R0, R8, R7 ;  /* 0x0000000800077223 */ /* 0x000fce0000000007 */
.L_x_22:
[----:B------:R-:W-:Y:S05]  /*0c30*/  BSYNC.RECONVERGENT B0 ;  /* 0x0000000000007941 */ /* 0x000fea0003800200 */
.L_x_20:
[----:B------:R-:W-:Y:S01]  /*0c40*/  IADD3 R0, PT, PT, R7, 0x1800000, RZ ;  /* 0x0180000007007810 */ /* 0x000fe20007ffe0ff */
[----:B------:R-:W-:Y:S03]  /*0c50*/  BSSY.RECONVERGENT B0, `(.L_x_23) ;  /* 0x000000c000007945 */ /* 0x000fe60003800200 */
[----:B------:R-:W-:-:S04]  /*0c60*/  LOP3.LUT R0, R0, 0x7f800000, RZ, 0xc0, !PT ;  /* 0x7f80000000007812 */ /* 0x000fc800078ec0ff */
[----:B------:R-:W-:-:S13]  /*0c70*/  ISETP.GT.U32.AND P0, PT, R0, 0x1ffffff, PT ;  /* 0x01ffffff0000780c */ /* 0x000fda0003f04070 */
[----:B------:R-:W-:Y:S05]  /*0c80*/  @P0 BRA `(.L_x_24) ;  /* 0x0000000000100947 */ /* 0x000fea0003800000 */
[----:B------:R-:W-:-:S07]  /*0c90*/  MOV R8, 0xcb0 ;  /* 0x00000cb000087802 */ /* 0x000fce0000000f00 */
[----:B------:R-:W-:Y:S05]  /*0ca0*/  CALL.REL.NOINC `($__internal_0_$__cuda_sm20_rcp_rn_f32_slowpath) ;  /* 0x0000000800ac7944 */ /* 0x000fea0003c00000 */
[----:B------:R-:W-:Y:S01]  /*0cb0*/  MOV R0, R7 ;  /* 0x0000000700007202 */ /* 0x000fe20000000f00 */
[----:B------:R-:W-:Y:S06]  /*0cc0*/  BRA `(.L_x_25) ;  /* 0x0000000000107947 */ /* 0x000fec0003800000 */
.L_x_24:
[----:B------:R-:W0:Y:S02]  /*0cd0*/  MUFU.RCP R0, R7 ;  /* 0x0000000700007308 */ /* 0x000e240000001000 */
[----:B0-----:R-:W-:-:S04]  /*0ce0*/  FFMA R8, R0, R7, -1 ;  /* 0xbf80000000087423 */ /* 0x001fc80000000007 */
[----:B------:R-:W-:-:S04]  /*0cf0*/  FADD.FTZ R9, -R8, -RZ ;  /* 0x800000ff08097221 */ /* 0x000fc80000010100 */
[----:B------:R-:W-:-:S07]  /*0d00*/  FFMA R0, R0, R9, R0 ;  /* 0x0000000900007223 */ /* 0x000fce0000000000 */
.L_x_25:
[----:B------:R-:W-:Y:S05]  /*0d10*/  BSYNC.RECONVERGENT B0 ;  /* 0x0000000000007941 */ /* 0x000fea0003800200 */
.L_x_23:
[----:B------:R-:W-:Y:S01]  /*0d20*/  UIADD3 UR7, UPT, UPT, UR7, 0x4, URZ ;  /* 0x0000000407077890 */ /* 0x000fe2000fffe0ff */
[----:B------:R-:W-:Y:S01]  /*0d30*/  FMUL R0, R15, R0 ;  /* 0x000000000f007220 */ /* 0x000fe20000400000 */
[----:B------:R-:W-:Y:S02]  /*0d40*/  IADD3 R26, P0, PT, R26, 0x40, RZ ;  /* 0x000000401a1a7810 */ /* 0x000fe40007f1e0ff */
[----:B------:R-:W-:Y:S01]  /*0d50*/  UISETP.NE.AND UP0, UPT, UR7, URZ, UPT ;  /* 0x000000ff0700728c */ /* 0x000fe2000bf05270 */
[-C--:B------:R-:W-:Y:S01]  /*0d60*/  FFMA R17, R24, R0.reuse, R17 ;  /* 0x0000000018117223 */ /* 0x080fe20000000011 */
[-C--:B------:R-:W-:Y:S01]  /*0d70*/  FFMA R16, R13, R0.reuse, R16 ;  /* 0x000000000d107223 */ /* 0x080fe20000000010 */
[----:B------:R-:W-:Y:S01]  /*0d80*/  FFMA R0, R12, R0, R25 ;  /* 0x000000000c007223 */ /* 0x000fe20000000019 */
[----:B------:R-:W-:-:S05]  /*0d90*/  IADD3.X R27, PT, PT, RZ, R27, RZ, P0, !PT ;  /* 0x0000001bff1b7210 */ /* 0x000fca00007fe4ff */
[----:B------:R-:W-:Y:S05]  /*0da0*/  BRA.U UP0, `(.L_x_26) ;  /* 0xfffffff500087547 */ /* 0x000fea000b83ffff */
.L_x_1:
[----:B------:R-:W-:-:S09]  /*0db0*/  UISETP.NE.AND UP0, UPT, UR8, URZ, UPT ;  /* 0x000000ff0800728c */ /* 0x000fd2000bf05270 */
[----:B------:R-:W-:Y:S05]  /*0dc0*/  BRA.U !UP0, `(.L_x_0) ;  /* 0x0000000908547547 */ /* 0x000fea000b800000 */
[----:B------:R-:W-:-:S09]  /*0dd0*/  UISETP.NE.AND UP0, UPT, UR8, 0x1, UPT ;  /* 0x000000010800788c */ /* 0x000fd2000bf05270 */
[----:B------:R-:W-:Y:S05]  /*0de0*/  BRA.U !UP0, `(.L_x_27) ;  /* 0x00000005087c7547 */ /* 0x000fea000b800000 */
[----:B------:R-:W0:Y:S02]  /*0df0*/  LDC.64 R12, c[0x0][0x380] ;  /* 0x0000e000ff0c7b82 */ /* 0x000e240000000a00 */
[----:B0-----:R-:W-:-:S05]  /*0e00*/  IMAD.WIDE.U32 R12, R18, 0x10, R12 ;  /* 0x00000010120c7825 */ /* 0x001fca00078e000c */
        /* <DEDUP_REMOVED lines=23> */
.L_x_29:
[----:B------:R-:W-:Y:S01]  /*0f80*/  FMUL.FTZ R20, R19, R10 ;  /* 0x0000000a13147220 */ /* 0x000fe20000410000 */
[----:B------:R-:W-:-:S03]  /*0f90*/  FMUL.FTZ R8, R10, 0.5 ;  /* 0x3f0000000a087820 */ /* 0x000fc60000410000 */
[----:B------:R-:W-:-:S04]  /*0fa0*/  FFMA R7, -R20, R20, R19 ;  /* 0x0000001414077223 */ /* 0x000fc80000000113 */
[----:B------:R-:W-:-:S07]  /*0fb0*/  FFMA R20, R7, R8, R20 ;  /* 0x0000000807147223 */ /* 0x000fce0000000014 */
.L_x_30:
[----:B------:R-:W-:Y:S05]  /*0fc0*/  BSYNC.RECONVERGENT B0 ;  /* 0x0000000000007941 */ /* 0x000fea0003800200 */
.L_x_28:
        /* <DEDUP_REMOVED lines=9> */
.L_x_32:
[----:B------:R-:W0:Y:S02]  /*1060*/  MUFU.RCP R7, R20 ;  /* 0x0000001400077308 */ /* 0x000e240000001000 */
[----:B0-----:R-:W-:-:S04]  /*1070*/  FFMA R8, R7, R20, -1 ;  /* 0xbf80000007087423 */ /* 0x001fc80000000014 */
[----:B------:R-:W-:-:S04]  /*1080*/  FADD.FTZ R8, -R8, -RZ ;  /* 0x800000ff08087221 */ /* 0x000fc80000010100 */
[----:B------:R-:W-:-:S07]  /*1090*/  FFMA R7, R7, R8, R7 ;  /* 0x0000000807077223 */ /* 0x000fce0000000007 */
.L_x_33:
[----:B------:R-:W-:Y:S05]  /*10a0*/  BSYNC.RECONVERGENT B0 ;  /* 0x0000000000007941 */ /* 0x000fea0003800200 */
.L_x_31:
        /* <DEDUP_REMOVED lines=23> */
[----:B------:R-:W-:-:S07]  /*1220*/  MOV R7, 0x1240 ;  /* 0x0000124000077802 */ /* 0x000fce0000000f00 */
[----:B------:R-:W-:Y:S05]  /*1230*/  CALL.REL.NOINC `($__internal_1_$__cuda_sm20_sqrt_rn_f32_slowpath) ;  /* 0x00000008001c7944 */ /* 0x000fea0003c00000 */
[----:B------:R-:W-:Y:S01]  /*1240*/  MOV R7, R20 ;  /* 0x0000001400077202 */ /* 0x000fe20000000f00 */
[----:B------:R-:W-:Y:S06]  /*1250*/  BRA `(.L_x_36) ;  /* 0x0000000000107947 */ /* 0x000fec0003800000 */
.L_x_35:
[----:B------:R-:W-:Y:S01]  /*1260*/  FMUL.FTZ R7, R8, R19 ;  /* 0x0000001308077220 */ /* 0x000fe20000410000 */
[----:B------:R-:W-:-:S03]  /*1270*/  FMUL.FTZ R9, R19, 0.5 ;  /* 0x3f00000013097820 */ /* 0x000fc60000410000 */
[----:B------:R-:W-:-:S04]  /*1280*/  FFMA R8, -R7, R7, R8 ;  /* 0x0000000707087223 */ /* 0x000fc80000000108 */
[----:B------:R-:W-:-:S07]  /*1290*/  FFMA R7, R8, R9, R7 ;  /* 0x0000000908077223 */ /* 0x000fce0000000007 */
.L_x_36:
[----:B------:R-:W-:Y:S05]  /*12a0*/  BSYNC.RECONVERGENT B0 ;  /* 0x0000000000007941 */ /* 0x000fea0003800200 */
.L_x_34:
        /* <DEDUP_REMOVED lines=9> */
.L_x_38:
[----:B------:R-:W0:Y:S02]  /*1340*/  MUFU.RCP R8, R7 ;  /* 0x0000000700087308 */ /* 0x000e240000001000 */
[----:B0-----:R-:W-:-:S04]  /*1350*/  FFMA R9, R8, R7, -1 ;  /* 0xbf80000008097423 */ /* 0x001fc80000000007 */
[----:B------:R-:W-:-:S04]  /*1360*/  FADD.FTZ R9, -R9, -RZ ;  /* 0x800000ff09097221 */ /* 0x000fc80000010100 */
[----:B------:R-:W-:-:S07]  /*1370*/  FFMA R8, R8, R9, R8 ;  /* 0x0000000908087223 */ /* 0x000fce0000000008 */
.L_x_39:
[----:B------:R-:W-:Y:S05]  /*1380*/  BSYNC.RECONVERGENT B0 ;  /* 0x0000000000007941 */ /* 0x000fea0003800200 */
.L_x_37:
[----:B------:R-:W-:Y:S01]  /*1390*/  FMUL R8, R15, R8 ;  /* 0x000000080f087220 */ /* 0x000fe20000400000 */
[----:B------:R-:W-:-:S03]  /*13a0*/  IADD3 R18, PT, PT, R18, 0x2, RZ ;  /* 0x0000000212127810 */ /* 0x000fc60007ffe0ff */
[-C--:B------:R-:W-:Y:S01]  /*13b0*/  FFMA R17, R12, R8.reuse, R17 ;  /* 0x000000080c117223 */ /* 0x080fe20000000011 */
[-C--:B------:R-:W-:Y:S01]  /*13c0*/  FFMA R16, R13, R8.reuse, R16 ;  /* 0x000000080d107223 */ /* 0x080fe20000000010 */
[----:B------:R-:W-:-:S07]  /*13d0*/  FFMA R0, R25, R8, R0 ;  /* 0x0000000819007223 */ /* 0x000fce0000000000 */
.L_x_27:
[----:B------:R-:W0:Y:S02]  /*13e0*/  LDCU UR4, c[0x0][0x390] ;  /* 0x00007200ff0477ac */ /* 0x000e240008000800 */
[----:B0-----:R-:W-:-:S04]  /*13f0*/  ULOP3.LUT UR4, UR4, 0x1, URZ, 0xc0, !UPT ;  /* 0x0000000104047892 */ /* 0x001fc8000f8ec0ff */
[----:B------:R-:W-:-:S09]  /*1400*/  UISETP.NE.U32.AND UP0, UPT, UR4, 0x1, UPT ;  /* 0x000000010400788c */ /* 0x000fd2000bf05070 */
[----:B------:R-:W-:Y:S05]  /*1410*/  BRA.U UP0, `(.L_x_0) ;  /* 0x0000000100c07547 */ /* 0x000fea000b800000 */
[----:B------:R-:W0:Y:S02]  /*1420*/  LDC.64 R10, c[0x0][0x380] ;  /* 0x0000e000ff0a7b82 */ /* 0x000e240000000a00 */
[----:B0-----:R-:W-:-:S06]  /*1430*/  IMAD.WIDE.U32 R10, R18, 0x10, R10 ;  /* 0x00000010120a7825 */ /* 0x001fcc00078e000a */
        /* <DEDUP_REMOVED lines=23> */
.L_x_41:
[----:B------:R-:W-:Y:S01]  /*15b0*/  FMUL.FTZ R7, R8, R15 ;  /* 0x0000000f08077220 */ /* 0x000fe20000410000 */
[----:B------:R-:W-:-:S03]  /*15c0*/  FMUL.FTZ R5, R15, 0.5 ;  /* 0x3f0000000f057820 */ /* 0x000fc60000410000 */
[----:B------:R-:W-:-:S04]  /*15d0*/  FFMA R8, -R7, R7, R8 ;  /* 0x0000000707087223 */ /* 0x000fc80000000108 */
[----:B------:R-:W-:-:S07]  /*15e0*/  FFMA R7, R8, R5, R7 ;  /* 0x0000000508077223 */ /* 0x000fce0000000007 */
.L_x_42:
[----:B------:R-:W-:Y:S05]  /*15f0*/  BSYNC.RECONVERGENT B0 ;  /* 0x0000000000007941 */ /* 0x000fea0003800200 */
.L_x_40:
        /* <DEDUP_REMOVED lines=9> */
.L_x_44:
[----:B------:R-:W0:Y:S02]  /*1690*/  MUFU.RCP R8, R7 ;  /* 0x0000000700087308 */ /* 0x000e240000001000 */
[----:B0-----:R-:W-:-:S04]  /*16a0*/  FFMA R5, R8, R7, -1 ;  /* 0xbf80000008057423 */ /* 0x001fc80000000007 */
[----:B------:R-:W-:-:S04]  /*16b0*/  FADD.FTZ R5, -R5, -RZ ;  /* 0x800000ff05057221 */ /* 0x000fc80000010100 */
[----:B------:R-:W-:-:S07]  /*16c0*/  FFMA R8, R8, R5, R8 ;  /* 0x0000000508087223 */ /* 0x000fce0000000008 */
.L_x_45:
[----:B------:R-:W-:Y:S05]  /*16d0*/  BSYNC.RECONVERGENT B0 ;  /* 0x0000000000007941 */ /* 0x000fea0003800200 */
.L_x_43:
[----:B------:R-:W-:-:S04]  /*16e0*/  FMUL R11, R11, R8 ;  /* 0x000000080b0b7220 */ /* 0x000fc80000400000 */
[-C--:B------:R-:W-:Y:S01]  /*16f0*/  FFMA R17, R4, R11.reuse, R17 ;  /* 0x0000000b04117223 */ /* 0x080fe20000000011 */
[-C--:B------:R-:W-:Y:S01]  /*1700*/  FFMA R16, R9, R11.reuse, R16 ;  /* 0x0000000b09107223 */ /* 0x080fe20000000010 */
[----:B------:R-:W-:-:S07]  /*1710*/  FFMA R0, R6, R11, R0 ;  /* 0x0000000b06007223 */ /* 0x000fce0000000000 */
.L_x_0:
[----:B-----5:R-:W-:Y:S04]  /*1720*/  STG.E desc[UR10][R2.64], R17 ;  /* 0x0000001102007986 */ /* 0x020fe8000c10190a */
[----:B------:R-:W-:Y:S04]  /*1730*/  STG.E desc[UR10][R2.64+0x4], R16 ;  /* 0x0000041002007986 */ /* 0x000fe8000c10190a */
[----:B------:R-:W-:Y:S01]  /*1740*/  STG.E desc[UR10][R2.64+0x8], R0 ;  /* 0x0000080002007986 */ /* 0x000fe2000c10190a */
[----:B------:R-:W-:Y:S05]  /*1750*/  EXIT ;  /* 0x000000000000794d */ /* 0x000fea0003800000 */
        .weak           $__internal_0_$__cuda_sm20_rcp_rn_f32_slowpath
        .type           $__internal_0_$__cuda_sm20_rcp_rn_f32_slowpath,@function
        .size           $__internal_0_$__cuda_sm20_rcp_rn_f32_slowpath,($__internal_1_$__cuda_sm20_sqrt_rn_f32_slowpath - $__internal_0_$__cuda_sm20_rcp_rn_f32_slowpath)
$__internal_0_$__cuda_sm20_rcp_rn_f32_slowpath:
[----:B------:R-:W-:Y:S01]  /*1760*/  SHF.L.U32 R10, R7, 0x1, RZ ;  /* 0x00000001070a7819 */ /* 0x000fe200000006ff */
[----:B------:R-:W-:Y:S03]  /*1770*/  BSSY.RECONVERGENT B1, `(.L_x_46) ;  /* 0x0000030000017945 */ /* 0x000fe60003800200 */
[----:B------:R-:W-:-:S04]  /*1780*/  SHF.R.U32.HI R10, RZ, 0x18, R10 ;  /* 0x00000018ff0a7819 */ /* 0x000fc8000001160a */
[----:B------:R-:W-:-:S13]  /*1790*/  ISETP.NE.U32.AND P0, PT, R10, RZ, PT ;  /* 0x000000ff0a00720c */ /* 0x000fda0003f05070 */
[----:B------:R-:W-:Y:S05]  /*17a0*/  @P0 BRA `(.L_x_47) ;  /* 0x0000000000280947 */ /* 0x000fea0003800000 */
[----:B------:R-:W-:-:S04]  /*17b0*/  SHF.L.U32 R10, R7, 0x1, RZ ;  /* 0x00000001070a7819 */ /* 0x000fc800000006ff */
[----:B------:R-:W-:-:S13]  /*17c0*/  ISETP.NE.AND P0, PT, R10, RZ, PT ;  /* 0x000000ff0a00720c */ /* 0x000fda0003f05270 */
[----:B------:R-:W-:Y:S02]  /*17d0*/  @P0 FFMA R14, R7, 1.84467440737095516160e+19, RZ ;  /* 0x5f800000070e0823 */ /* 0x000fe400000000ff */
[----:B------:R-:W-:Y:S08]  /*17e0*/  @!P0 MUFU.RCP R7, R7 ;  /* 0x0000000700078308 */ /* 0x000ff00000001000 */
[----:B------:R-:W0:Y:S02]  /*17f0*/  @P0 MUFU.RCP R10, R14 ;  /* 0x0000000e000a0308 */ /* 0x000e240000001000 */
[----:B0-----:R-:W-:-:S04]  /*1800*/  @P0 FFMA R14, R14, R10, -1 ;  /* 0xbf8000000e0e0423 */ /* 0x001fc8000000000a */
[----:B------:R-:W-:-:S04]  /*1810*/  @P0 FADD.FTZ R14, -R14, -RZ ;  /* 0x800000ff0e0e0221 */ /* 0x000fc80000010100 */
[----:B------:R-:W-:-:S04]  /*1820*/  @P0 FFMA R14, R10, R14, R10 ;  /* 0x0000000e0a0e0223 */ /* 0x000fc8000000000a */
[----:B------:R-:W-:Y:S01]  /*1830*/  @P0 FFMA R7, R14, 1.84467440737095516160e+19, RZ ;  /* 0x5f8000000e070823 */ /* 0x000fe200000000ff */
[----:B------:R-:W-:Y:S06]  /*1840*/  BRA `(.L_x_48) ;  /* 0x0000000000887947 */ /* 0x000fec0003800000 */
.L_x_47:
[----:B------:R-:W-:-:S04]  /*1850*/  IADD3 R14, PT, PT, R10, -0xfd, RZ ;  /* 0xffffff030a0e7810 */ /* 0x000fc80007ffe0ff */
[----:B------:R-:W-:-:S13]  /*1860*/  ISETP.GT.U32.AND P0, PT, R14, 0x1, PT ;  /* 0x000000010e00780c */ /* 0x000fda0003f04070 */
[----:B------:R-:W-:Y:S05]  /*1870*/  @P0 BRA `(.L_x_49) ;  /* 0x0000000000780947 */ /* 0x000fea0003800000 */
[----:B------:R-:W-:Y:S01]  /*1880*/  LOP3.LUT R21, R7, 0x7fffff, RZ, 0xc0, !PT ;  /* 0x007fffff07157812 */ /* 0x000fe200078ec0ff */
[----:B------:R-:W-:Y:S01]  /*1890*/  HFMA2 R22, -RZ, RZ, 0, 1.78813934326171875e-07 ;  /* 0x00000003ff167431 */ /* 0x000fe200000001ff */
[----:B------:R-:W-:Y:S02]  /*18a0*/  IADD3 R10, PT, PT, R10, -0xfc, RZ ;  /* 0xffffff040a0a7810 */ /* 0x000fe40007ffe0ff */
[----:B------:R-:W-:-:S04]  /*18b0*/  LOP3.LUT R21, R21, 0x3f800000, RZ, 0xfc, !PT ;  /* 0x3f80000015157812 */ /* 0x000fc800078efcff */
[----:B------:R-:W0:Y:S01]  /*18c0*/  MUFU.RCP R19, R21 ;  /* 0x0000001500137308 */ /* 0x000e220000001000 */
[----:B------:R-:W-:Y:S01]  /*18d0*/  SHF.L.U32 R22, R22, R14, RZ ;  /* 0x0000000e16167219 */ /* 0x000fe200000006ff */
[----:B0-----:R-:W-:-:S04]  /*18e0*/  FFMA R21, R21, R19, -1 ;  /* 0xbf80000015157423 */ /* 0x001fc80000000013 */
[----:B------:R-:W-:-:S04]  /*18f0*/  FADD.FTZ R21, -R21, -RZ ;  /* 0x800000ff15157221 */ /* 0x000fc80000010100 */
[CCC-:B------:R-:W-:Y:S01]  /*1900*/  FFMA.RM R20, R19.reuse, R21.reuse, R19.reuse ;  /* 0x0000001513147223 */ /* 0x1c0fe20000004013 */
[----:B------:R-:W-:-:S04]  /*1910*/  FFMA.RP R21, R19, R21, R19 ;  /* 0x0000001513157223 */ /* 0x000fc80000008013 */
[C---:B------:R-:W-:Y:S02]  /*1920*/  LOP3.LUT R19, R20.reuse, 0x7fffff, RZ, 0xc0, !PT ;  /* 0x007fffff14137812 */ /* 0x040fe400078ec0ff */
[----:B------:R-:W-:Y:S02]  /*1930*/  FSETP.NEU.FTZ.AND P0, PT, R20, R21, PT ;  /* 0x000000151400720b */ /* 0x000fe40003f1d000 */
[----:B------:R-:W-:Y:S02]  /*1940*/  LOP3.LUT R20, R19, 0x800000, RZ, 0xfc, !PT ;  /* 0x0080000013147812 */ /* 0x000fe400078efcff */
[----:B------:R-:W-:Y:S02]  /*1950*/  SEL R19, RZ, 0xffffffff, !P0 ;  /* 0xffffffffff137807 */ /* 0x000fe40004000000 */
[----:B------:R-:W-:Y:S02]  /*1960*/  LOP3.LUT R22, R22, R20, RZ, 0xc0, !PT ;  /* 0x0000001416167212 */ /* 0x000fe400078ec0ff */
[----:B------:R-:W-:-:S02]  /*1970*/  IADD3 R19, PT, PT, -R19, RZ, RZ ;  /* 0x000000ff13137210 */ /* 0x000fc40007ffe1ff */
[-C--:B------:R-:W-:Y:S02]  /*1980*/  SHF.R.U32.HI R22, RZ, R14.reuse, R22 ;  /* 0x0000000eff167219 */ /* 0x080fe40000011616 */
[--C-:B------:R-:W-:Y:S02]  /*1990*/  LOP3.LUT P1, RZ, R19, R14, R20.reuse, 0xf8, !PT ;  /* 0x0000000e13ff7212 */ /* 0x100fe4000782f814 */
[C---:B------:R-:W-:Y:S02]  /*19a0*/  LOP3.LUT P0, RZ, R22.reuse, 0x1, RZ, 0xc0, !PT ;  /* 0x0000000116ff7812 */ /* 0x040fe4000780c0ff */
[----:B------:R-:W-:Y:S02]  /*19b0*/  LOP3.LUT P2, RZ, R22, 0x2, RZ, 0xc0, !PT ;  /* 0x0000000216ff7812 */ /* 0x000fe4000784c0ff */
[----:B------:R-:W-:Y:S02]  /*19c0*/  SHF.R.U32.HI R10, RZ, R10, R20 ;  /* 0x0000000aff0a7219 */ /* 0x000fe40000011614 */
[----:B------:R-:W-:-:S02]  /*19d0*/  PLOP3.LUT P0, PT, P0, P1, P2, 0xe0, 0x0 ;  /* 0x000000000000781c */ /* 0x000fc40000703c20 */
[----:B------:R-:W-:Y:S02]  /*19e0*/  LOP3.LUT P1, RZ, R7, 0x7fffff, RZ, 0xc0, !PT ;  /* 0x007fffff07ff7812 */ /* 0x000fe4000782c0ff */
[----:B------:R-:W-:-:S04]  /*19f0*/  SEL R14, RZ, 0x1, !P0 ;  /* 0x00000001ff0e7807 */ /* 0x000fc80004000000 */
[----:B------:R-:W-:-:S04]  /*1a00*/  IADD3 R14, PT, PT, -R14, RZ, RZ ;  /* 0x000000ff0e0e7210 */ /* 0x000fc80007ffe1ff */
[----:B------:R-:W-:-:S13]  /*1a10*/  ISETP.GE.AND P0, PT, R14, RZ, PT ;  /* 0x000000ff0e00720c */ /* 0x000fda0003f06270 */
[----:B------:R-:W-:-:S04]  /*1a20*/  @!P0 IADD3 R10, PT, PT, R10, 0x1, RZ ;  /* 0x000000010a0a8810 */ /* 0x000fc80007ffe0ff */
[----:B------:R-:W-:-:S04]  /*1a30*/  @!P1 SHF.L.U32 R10, R10, 0x1, RZ ;  /* 0x000000010a0a9819 */ /* 0x000fc800000006ff */
[----:B------:R-:W-:Y:S01]  /*1a40*/  LOP3.LUT R7, R10, 0x80000000, R7, 0xf8, !PT ;  /* 0x800000000a077812 */ /* 0x000fe200078ef807 */
[----:B------:R-:W-:Y:S06]  /*1a50*/  BRA `(.L_x_48) ;  /* 0x0000000000047947 */ /* 0x000fec0003800000 */
.L_x_49:
[----:B------:R-:W0:Y:S02]  /*1a60*/  MUFU.RCP R7, R7 ;  /* 0x0000000700077308 */ /* 0x000e240000001000 */
.L_x_48:
[----:B------:R-:W-:Y:S05]  /*1a70*/  BSYNC.RECONVERGENT B1 ;  /* 0x0000000000017941 */ /* 0x000fea0003800200 */
.L_x_46:
[----:B------:R-:W-:Y:S01]  /*1a80*/  HFMA2 R21, -RZ, RZ, 0, 0 ;  /* 0x00000000ff157431 */ /* 0x000fe200000001ff */
[----:B------:R-:W-:-:S04]  /*1a90*/  MOV R20, R8 ;  /* 0x0000000800147202 */ /* 0x000fc80000000f00 */
[----:B0-----:R-:W-:Y:S05]  /*1aa0*/  RET.REL.NODEC R20 `(calculate_forces) ;  /* 0xffffffe414547950 */ /* 0x001fea0003c3ffff */
        .weak           $__internal_1_$__cuda_sm20_sqrt_rn_f32_slowpath
        .type           $__internal_1_$__cuda_sm20_sqrt_rn_f32_slowpath,@function
        .size           $__internal_1_$__cuda_sm20_sqrt_rn_f32_slowpath,(.L_x_53 - $__internal_1_$__cuda_sm20_sqrt_rn_f32_slowpath)
$__internal_1_$__cuda_sm20_sqrt_rn_f32_slowpath:
[----:B------:R-:W-:-:S13]  /*1ab0*/  LOP3.LUT P0, RZ, R8, 0x7fffffff, RZ, 0xc0, !PT ;  /* 0x7fffffff08ff7812 */ /* 0x000fda000780c0ff */
[----:B------:R-:W-:Y:S01]  /*1ac0*/  @!P0 MOV R20, R8 ;  /* 0x0000000800148202 */ /* 0x000fe20000000f00 */
[----:B------:R-:W-:Y:S06]  /*1ad0*/  @!P0 BRA `(.L_x_50) ;  /* 0x0000000000408947 */ /* 0x000fec0003800000 */
[----:B------:R-:W-:-:S13]  /*1ae0*/  FSETP.GEU.FTZ.AND P0, PT, R8, RZ, PT ;  /* 0x000000ff0800720b */ /* 0x000fda0003f1e000 */
[----:B------:R-:W-:Y:S01]  /*1af0*/  @!P0 MOV R20, 0x7fffffff ;  /* 0x7fffffff00148802 */ /* 0x000fe20000000f00 */
[----:B------:R-:W-:Y:S06]  /*1b00*/  @!P0 BRA `(.L_x_50) ;  /* 0x0000000000348947 */ /* 0x000fec0003800000 */
[----:B------:R-:W-:-:S13]  /*1b10*/  FSETP.GTU.FTZ.AND P0, PT, |R8|, +INF , PT ;  /* 0x7f8000000800780b */ /* 0x000fda0003f1c200 */
[----:B------:R-:W-:Y:S01]  /*1b20*/  @P0 FADD.FTZ R20, R8, 1 ;  /* 0x3f80000008140421 */ /* 0x000fe20000010000 */
[----:B------:R-:W-:Y:S06]  /*1b30*/  @P0 BRA `(.L_x_50) ;  /* 0x0000000000280947 */ /* 0x000fec0003800000 */
[----:B------:R-:W-:-:S13]  /*1b40*/  FSETP.NEU.FTZ.AND P0, PT, |R8|, +INF , PT ;  /* 0x7f8000000800780b */ /* 0x000fda0003f1d200 */
[----:B------:R-:W-:-:S04]  /*1b50*/  @P0 FFMA R20, R8, 1.84467440737095516160e+19, RZ ;  /* 0x5f80000008140823 */ /* 0x000fc800000000ff */
[----:B------:R-:W0:Y:S02]  /*1b60*/  @P0 MUFU.RSQ R10, R20 ;  /* 0x00000014000a0308 */ /* 0x000e240000001400 */
[----:B0-----:R-:W-:Y:S01]  /*1b70*/  @P0 FMUL.FTZ R19, R20, R10 ;  /* 0x0000000a14130220 */ /* 0x001fe20000410000 */
[----:B------:R-:W-:-:S03]  /*1b80*/  @P0 FMUL.FTZ R10, R10, 0.5 ;  /* 0x3f0000000a0a0820 */ /* 0x000fc60000410000 */
[----:B------:R-:W-:-:S04]  /*1b90*/  @P0 FADD.FTZ R14, -R19, -RZ ;  /* 0x800000ff130e0221 */ /* 0x000fc80000010100 */
[----:B------:R-:W-:Y:S01]  /*1ba0*/  @P0 FFMA R14, R19, R14, R20 ;  /* 0x0000000e130e0223 */ /* 0x000fe20000000014 */
[----:B------:R-:W-:-:S03]  /*1bb0*/  @!P0 MOV R20, R8 ;  /* 0x0000000800148202 */ /* 0x000fc60000000f00 */
[----:B------:R-:W-:-:S04]  /*1bc0*/  @P0 FFMA R10, R14, R10, R19 ;  /* 0x0000000a0e0a0223 */ /* 0x000fc80000000013 */
[----:B------:R-:W-:-:S07]  /*1bd0*/  @P0 FMUL.FTZ R20, R10, 2.3283064365386962891e-10 ;  /* 0x2f8000000a140820 */ /* 0x000fce0000410000 */
.L_x_50:
[----:B------:R-:W-:Y:S01]  /*1be0*/  HFMA2 R29, -RZ, RZ, 0, 0 ;  /* 0x00000000ff1d7431 */ /* 0x000fe200000001ff */
[----:B------:R-:W-:-:S04]  /*1bf0*/  MOV R28, R7 ;  /* 0x00000007001c7202 */ /* 0x000fc80000000f00 */
[----:B------:R-:W-:Y:S05]  /*1c00*/  RET.REL.NODEC R28 `(calculate_forces) ;  /* 0xffffffe01cfc7950 */ /* 0x000fea0003c3ffff */
.L_x_51:
[----:B------:R-:W-:-:S00]  /*1c10*/  BRA `(.L_x_51) ;  /* 0xfffffffc00fc7947 */ /* 0x000fc0000383ffff */
[----:B------:R-:W-:-:S00]  /*1c20*/  NOP ;  /* 0x0000000000007918 */ /* 0x000fc00000000000 */
        /* <DEDUP_REMOVED lines=13> */
.L_x_53:


//--------------------- .nv.shared.reserved.0     --------------------------
	.section	.nv.shared.reserved.0,"aw",@nobits
	.weak		__nv_reservedSMEM_offset_0_alias
	.size		__nv_reservedSMEM_offset_0_alias, 0, 64
	.other		__nv_reservedSMEM_offset_0_alias,@"STO_CUDA_RESERVED_SHARED STV_DEFAULT"
__nv_reservedSMEM_offset_0_alias:
	.zero		0
	.zero		64


//--------------------- .nv.constant0.calculate_forces --------------------------
	.section	.nv.constant0.calculate_forces,"a",@progbits
	.sectionflags	@""
	.align	4
.nv.constant0.calculate_forces:
	.zero		916


//--------------------- SYMBOLS --------------------------

	.type		.nv.reservedSmem.offset0,@object
	.size		.nv.reservedSmem.offset0,0x4
